	.headerflags	@"EF_CUDA_TEXMODE_UNIFIED EF_CUDA_64BIT_ADDRESS EF_CUDA_ACCELERATORS EF_CUDA_SM90 EF_CUDA_VIRTUAL_SM(EF_CUDA_SM90)"
	.elftype	@"ET_EXEC"


//--------------------- .nv.info                  --------------------------
	.section	.nv.info,"",@"SHT_CUDA_INFO"
	.align	4


	//----- nvinfo : EIATTR_REGCOUNT
	.align		4
        /*0000*/ 	.byte	0x04, 0x2f
        /*0002*/ 	.short	(.L_1 - .L_0)
	.align		4
.L_0:
        /*0004*/ 	.word	index@(triton_poi_fused_convolution_leaky_relu_reflection_pad2d_1)
        /*0008*/ 	.word	0x00000013


	//----- nvinfo : EIATTR_MIN_STACK_SIZE
	.align		4
.L_1:
        /*000c*/ 	.byte	0x04, 0x12
        /*000e*/ 	.short	(.L_3 - .L_2)
	.align		4
.L_2:
        /*0010*/ 	.word	index@(triton_poi_fused_convolution_leaky_relu_reflection_pad2d_1)
        /*0014*/ 	.word	0x00000000


	//----- nvinfo : EIATTR_FRAME_SIZE
	.align		4
.L_3:
        /*0018*/ 	.byte	0x04, 0x11
        /*001a*/ 	.short	(.L_5 - .L_4)
	.align		4
.L_4:
        /*001c*/ 	.word	index@(triton_poi_fused_convolution_leaky_relu_reflection_pad2d_1)
        /*0020*/ 	.word	0x00000000


	//----- nvinfo : EIATTR_MIN_STACK_SIZE
	.align		4
.L_5:
        /*0024*/ 	.byte	0x04, 0x12
        /*0026*/ 	.short	(.L_7 - .L_6)
	.align		4
.L_6:
        /*0028*/ 	.word	index@(triton_poi_fused_convolution_leaky_relu_reflection_pad2d_1)
        /*002c*/ 	.word	0x00000000
.L_7:


//--------------------- .nv.info.triton_poi_fused_convolution_leaky_relu_reflection_pad2d_1 --------------------------
	.section	.nv.info.triton_poi_fused_convolution_leaky_relu_reflection_pad2d_1,"",@"SHT_CUDA_INFO"
	.sectionflags	@""
	.align	4


	//----- nvinfo : EIATTR_CUDA_API_VERSION
	.align		4
        /*0000*/ 	.byte	0x04, 0x37
        /*0002*/ 	.short	(.L_9 - .L_8)
.L_8:
        /*0004*/ 	.word	0x0000007c


	//----- nvinfo : EIATTR_KPARAM_INFO
	.align		4
.L_9:
        /*0008*/ 	.byte	0x04, 0x17
        /*000a*/ 	.short	(.L_11 - .L_10)
.L_10:
        /*000c*/ 	.word	0x00000000
        /*0010*/ 	.short	0x0003
        /*0012*/ 	.short	0x0018
        /*0014*/ 	.byte	0x00, 0xf0, 0x11, 0x00


	//----- nvinfo : EIATTR_KPARAM_INFO
	.align		4
.L_11:
        /*0018*/ 	.byte	0x04, 0x17
        /*001a*/ 	.short	(.L_13 - .L_12)
.L_12:
        /*001c*/ 	.word	0x00000000
        /*0020*/ 	.short	0x0002
        /*0022*/ 	.short	0x0010
        /*0024*/ 	.byte	0x00, 0xf4, 0x21, 0x00


	//----- nvinfo : EIATTR_KPARAM_INFO
	.align		4
.L_13:
        /*0028*/ 	.byte	0x04, 0x17
        /*002a*/ 	.short	(.L_15 - .L_14)
.L_14:
        /*002c*/ 	.word	0x00000000
        /*0030*/ 	.short	0x0001
        /*0032*/ 	.short	0x0008
        /*0034*/ 	.byte	0x00, 0xf4, 0x21, 0x00


	//----- nvinfo : EIATTR_KPARAM_INFO
	.align		4
.L_15:
        /*0038*/ 	.byte	0x04, 0x17
        /*003a*/ 	.short	(.L_17 - .L_16)
.L_16:
        /*003c*/ 	.word	0x00000000
        /*0040*/ 	.short	0x0000
        /*0042*/ 	.short	0x0000
        /*0044*/ 	.byte	0x00, 0xf4, 0x21, 0x00


	//----- nvinfo : EIATTR_SPARSE_MMA_MASK
	.align		4
.L_17:
        /*0048*/ 	.byte	0x03, 0x50
        /*004a*/ 	.short	0x0000


	//----- nvinfo : EIATTR_MAXREG_COUNT
	.align		4
        /*004c*/ 	.byte	0x03, 0x1b
        /*004e*/ 	.short	0x00ff


	//----- nvinfo : EIATTR_EXIT_INSTR_OFFSETS
	.align		4
        /*0050*/ 	.byte	0x04, 0x1c
        /*0052*/ 	.short	(.L_19 - .L_18)


	//   ....[0]....
.L_18:
        /*0054*/ 	.word	0x00000620


	//   ....[1]....
        /*0058*/ 	.word	0x00000640


	//----- nvinfo : EIATTR_REQNTID
	.align		4
.L_19:
        /*005c*/ 	.byte	0x04, 0x10
        /*005e*/ 	.short	(.L_21 - .L_20)
.L_20:
        /*0060*/ 	.word	0x00000080
        /*0064*/ 	.word	0x00000001
        /*0068*/ 	.word	0x00000001


	//----- nvinfo : EIATTR_CBANK_PARAM_SIZE
	.align		4
.L_21:
        /*006c*/ 	.byte	0x03, 0x19
        /*006e*/ 	.short	0x001c


	//----- nvinfo : EIATTR_PARAM_CBANK
	.align		4
        /*0070*/ 	.byte	0x04, 0x0a
        /*0072*/ 	.short	(.L_23 - .L_22)
	.align		4
.L_22:
        /*0074*/ 	.word	index@(.nv.constant0.triton_poi_fused_convolution_leaky_relu_reflection_pad2d_1)
        /*0078*/ 	.short	0x0210
        /*007a*/ 	.short	0x001c


	//----- nvinfo : EIATTR_SW_WAR
	.align		4
.L_23:
        /*007c*/ 	.byte	0x04, 0x36
        /*007e*/ 	.short	(.L_25 - .L_24)
.L_24:
        /*0080*/ 	.word	0x00000008
.L_25:


//--------------------- .nv.callgraph             --------------------------
	.section	.nv.callgraph,"",@"SHT_CUDA_CALLGRAPH"
	.align	4
	.sectionentsize	8
	.align		4
        /*0000*/ 	.word	0x00000000
	.align		4
        /*0004*/ 	.word	0xffffffff
	.align		4
        /*0008*/ 	.word	0x00000000
	.align		4
        /*000c*/ 	.word	0xfffffffe
	.align		4
        /*0010*/ 	.word	0x00000000
	.align		4
        /*0014*/ 	.word	0xfffffffd
	.align		4
        /*0018*/ 	.word	0x00000000
	.align		4
        /*001c*/ 	.word	0xfffffffc


//--------------------- .text.triton_poi_fused_convolution_leaky_relu_reflection_pad2d_1 --------------------------
	.section	.text.triton_poi_fused_convolution_leaky_relu_reflection_pad2d_1,"ax",@progbits
	.align	128
        .global         triton_poi_fused_convolution_leaky_relu_reflection_pad2d_1
        .type           triton_poi_fused_convolution_leaky_relu_reflection_pad2d_1,@function
        .size           triton_poi_fused_convolution_leaky_relu_reflection_pad2d_1,(.L_x_1 - triton_poi_fused_convolution_leaky_relu_reflection_pad2d_1)
        .other          triton_poi_fused_convolution_leaky_relu_reflection_pad2d_1,@"STO_CUDA_ENTRY STV_DEFAULT"
triton_poi_fused_convolution_leaky_relu_reflection_pad2d_1:
.text.triton_poi_fused_convolution_leaky_relu_reflection_pad2d_1:
[----:B------:R-:W0:Y:S02]  /*0000*/  LDC R1, c[0x0][0x28] ;  /* 0x00000a00ff017b82 */ /* 0x000e240000000800 */
[----:B------:R-:W1:Y:S01]  /*0010*/  S2R R0, SR_TID.X ;  /* 0x0000000000007919 */ /* 0x000e620000002100 */
[----:B------:R-:W-:Y:S01]  /*0020*/  ULDC.64 UR4, c[0x0][0x210] ;  /* 0x0000840000047ab9 */ /* 0x000fe20000000a00 */
[----:B------:R-:W2:Y:S01]  /*0030*/  S2R R3, SR_CTAID.X ;  /* 0x0000000000037919 */ /* 0x000ea20000002500 */
[----:B-1----:R-:W-:-:S05]  /*0040*/  IMAD.SHL.U32 R0, R0, 0x2, RZ ;  /* 0x0000000200007824 */ /* 0x002fca00078e00ff */
[----:B------:R-:W-:-:S05]  /*0050*/  LOP3.LUT R0, R0, 0xfe, RZ, 0xc0, !PT ;  /* 0x000000fe00007812 */ /* 0x000fca00078ec0ff */
[----:B--2---:R-:W-:-:S04]  /*0060*/  IMAD R0, R3, 0x100, R0 ;  /* 0x0000010003007824 */ /* 0x004fc800078e0200 */
[C---:B------:R-:W-:Y:S02]  /*0070*/  VIADD R2, R0.reuse, 0x1 ;  /* 0x0000000100027836 */ /* 0x040fe40000000000 */
[----:B------:R-:W-:-:S04]  /*0080*/  IMAD.HI R3, R0, 0x66666667, RZ ;  /* 0x6666666700037827 */ /* 0x000fc800078e02ff */
[----:B------:R-:W-:Y:S01]  /*0090*/  IMAD.HI R5, R2, 0x66666667, RZ ;  /* 0x6666666702057827 */ /* 0x000fe200078e02ff */
[----:B------:R-:W-:-:S03]  /*00a0*/  SHF.R.S32.HI R4, RZ, 0x1, R3 ;  /* 0x00000001ff047819 */ /* 0x000fc60000011403 */
[----:B------:R-:W-:Y:S01]  /*00b0*/  IMAD.HI R8, R0, 0x51eb851f, RZ ;  /* 0x51eb851f00087827 */ /* 0x000fe200078e02ff */
[----:B------:R-:W-:Y:S02]  /*00c0*/  SHF.R.S32.HI R6, RZ, 0x1, R5 ;  /* 0x00000001ff067819 */ /* 0x000fe40000011405 */
[----:B------:R-:W-:Y:S01]  /*00d0*/  LEA.HI R3, R3, R4, RZ, 0x1 ;  /* 0x0000000403037211 */ /* 0x000fe200078f08ff */
[----:B------:R-:W-:Y:S01]  /*00e0*/  IMAD.HI R10, R2, 0x51eb851f, RZ ;  /* 0x51eb851f020a7827 */ /* 0x000fe200078e02ff */
[----:B------:R-:W-:Y:S02]  /*00f0*/  LEA.HI R7, R5, R6, RZ, 0x1 ;  /* 0x0000000605077211 */ /* 0x000fe400078f08ff */
[----:B------:R-:W-:Y:S01]  /*0100*/  SHF.R.U32.HI R11, RZ, 0x1f, R8 ;  /* 0x0000001fff0b7819 */ /* 0x000fe20000011608 */
[----:B------:R-:W-:Y:S01]  /*0110*/  IMAD.HI R4, R3, 0x66666667, RZ ;  /* 0x6666666703047827 */ /* 0x000fe200078e02ff */
[----:B------:R-:W-:-:S03]  /*0120*/  SHF.R.U32.HI R13, RZ, 0x1f, R10 ;  /* 0x0000001fff0d7819 */ /* 0x000fc6000001160a */
[----:B------:R-:W-:Y:S01]  /*0130*/  IMAD.HI R6, R7, 0x66666667, RZ ;  /* 0x6666666707067827 */ /* 0x000fe200078e02ff */
[----:B------:R-:W-:-:S04]  /*0140*/  SHF.R.S32.HI R5, RZ, 0x1, R4 ;  /* 0x00000001ff057819 */ /* 0x000fc80000011404 */
[----:B------:R-:W-:Y:S02]  /*0150*/  SHF.R.S32.HI R9, RZ, 0x1, R6 ;  /* 0x00000001ff097819 */ /* 0x000fe40000011406 */
[----:B------:R-:W-:Y:S01]  /*0160*/  LEA.HI R5, R4, R5, RZ, 0x1 ;  /* 0x0000000504057211 */ /* 0x000fe200078f08ff */
[----:B------:R-:W-:Y:S01]  /*0170*/  IMAD R4, R7, 0x5, RZ ;  /* 0x0000000507047824 */ /* 0x000fe200078e02ff */
[----:B------:R-:W-:-:S03]  /*0180*/  LEA.HI R9, R6, R9, RZ, 0x1 ;  /* 0x0000000906097211 */ /* 0x000fc600078f08ff */
[----:B------:R-:W-:Y:S01]  /*0190*/  IMAD R6, R5, 0x5, RZ ;  /* 0x0000000505067824 */ /* 0x000fe200078e02ff */
[----:B------:R-:W-:Y:S01]  /*01a0*/  LEA.HI.SX32 R5, R8, R11, 0x1d ;  /* 0x0000000b08057211 */ /* 0x000fe200078feaff */
[----:B------:R-:W-:Y:S01]  /*01b0*/  IMAD R9, R9, 0x5, RZ ;  /* 0x0000000509097824 */ /* 0x000fe200078e02ff */
[----:B------:R-:W-:Y:S02]  /*01c0*/  LOP3.LUT R11, RZ, R4, RZ, 0x33, !PT ;  /* 0x00000004ff0b7212 */ /* 0x000fe400078e33ff */
[----:B------:R-:W-:Y:S01]  /*01d0*/  LOP3.LUT R8, RZ, R6, RZ, 0x33, !PT ;  /* 0x00000006ff087212 */ /* 0x000fe200078e33ff */
[C---:B------:R-:W-:Y:S01]  /*01e0*/  IMAD R6, R3.reuse, 0x5, RZ ;  /* 0x0000000503067824 */ /* 0x040fe200078e02ff */
[----:B------:R-:W-:Y:S01]  /*01f0*/  LOP3.LUT R12, RZ, R9, RZ, 0x33, !PT ;  /* 0x00000009ff0c7212 */ /* 0x000fe200078e33ff */
[----:B------:R-:W-:Y:S01]  /*0200*/  IMAD.IADD R11, R2, 0x1, R11 ;  /* 0x00000001020b7824 */ /* 0x000fe200078e020b */
[----:B------:R-:W-:Y:S01]  /*0210*/  LEA.HI.SX32 R4, R10, R13, 0x1d ;  /* 0x0000000d0a047211 */ /* 0x000fe200078feaff */
[----:B------:R-:W-:Y:S01]  /*0220*/  IMAD.IADD R10, R3, 0x1, R8 ;  /* 0x00000001030a7824 */ /* 0x000fe200078e0208 */
[----:B------:R-:W-:Y:S01]  /*0230*/  LOP3.LUT R9, RZ, R6, RZ, 0x33, !PT ;  /* 0x00000006ff097212 */ /* 0x000fe200078e33ff */
[----:B------:R-:W-:Y:S01]  /*0240*/  IMAD.IADD R12, R7, 0x1, R12 ;  /* 0x00000001070c7824 */ /* 0x000fe200078e020c */
[----:B------:R-:W-:Y:S01]  /*0250*/  IABS R14, R11 ;  /* 0x0000000b000e7213 */ /* 0x000fe20000000000 */
[----:B------:R-:W1:Y:S01]  /*0260*/  LDC.64 R2, c[0x0][0x218] ;  /* 0x00008600ff027b82 */ /* 0x000e620000000a00 */
[----:B------:R-:W-:Y:S01]  /*0270*/  IABS R10, R10 ;  /* 0x0000000a000a7213 */ /* 0x000fe20000000000 */
[----:B------:R-:W-:Y:S01]  /*0280*/  IMAD.IADD R9, R0, 0x1, R9 ;  /* 0x0000000100097824 */ /* 0x000fe200078e0209 */
[----:B------:R-:W-:Y:S01]  /*0290*/  IABS R12, R12 ;  /* 0x0000000c000c7213 */ /* 0x000fe20000000000 */
[C---:B------:R-:W-:Y:S01]  /*02a0*/  IMAD R8, R5.reuse, 0x9, RZ ;  /* 0x0000000905087824 */ /* 0x040fe200078e02ff */
[----:B------:R-:W-:-:S02]  /*02b0*/  LEA.HI R7, R5, R5, RZ, 0x2 ;  /* 0x0000000505077211 */ /* 0x000fc400078f10ff */
[----:B------:R-:W-:Y:S01]  /*02c0*/  IABS R13, R9 ;  /* 0x00000009000d7213 */ /* 0x000fe20000000000 */
[----:B------:R-:W-:Y:S01]  /*02d0*/  VIADD R9, R10, 0xfffffffe ;  /* 0xfffffffe0a097836 */ /* 0x000fe20000000000 */
[----:B------:R-:W-:Y:S01]  /*02e0*/  LOP3.LUT R6, R7, 0xfffffffc, RZ, 0xc0, !PT ;  /* 0xfffffffc07067812 */ /* 0x000fe200078ec0ff */
[----:B------:R-:W-:Y:S01]  /*02f0*/  VIADD R10, R12, 0xfffffffe ;  /* 0xfffffffe0c0a7836 */ /* 0x000fe20000000000 */
[----:B------:R-:W-:Y:S01]  /*0300*/  SHF.R.S32.HI R7, RZ, 0x1f, R8 ;  /* 0x0000001fff077819 */ /* 0x000fe20000011408 */
[----:B------:R-:W-:Y:S01]  /*0310*/  IMAD.MOV.U32 R11, RZ, RZ, R13 ;  /* 0x000000ffff0b7224 */ /* 0x000fe200078e000d */
[----:B------:R-:W-:Y:S01]  /*0320*/  IABS R13, R9 ;  /* 0x00000009000d7213 */ /* 0x000fe20000000000 */
[----:B------:R-:W-:Y:S02]  /*0330*/  IMAD.MOV.U32 R12, RZ, RZ, R14 ;  /* 0x000000ffff0c7224 */ /* 0x000fe400078e000e */
[----:B------:R-:W-:Y:S01]  /*0340*/  VIADD R9, R11, 0xfffffffe ;  /* 0xfffffffe0b097836 */ /* 0x000fe20000000000 */
[----:B------:R-:W-:Y:S01]  /*0350*/  IABS R11, R10 ;  /* 0x0000000a000b7213 */ /* 0x000fe20000000000 */
[----:B------:R-:W-:-:S02]  /*0360*/  VIADD R10, R12, 0xfffffffe ;  /* 0xfffffffe0c0a7836 */ /* 0x000fc40000000000 */
[----:B------:R-:W-:Y:S01]  /*0370*/  IMAD.MOV.U32 R12, RZ, RZ, R13 ;  /* 0x000000ffff0c7224 */ /* 0x000fe200078e000d */
[----:B------:R-:W-:Y:S01]  /*0380*/  IABS R14, R9 ;  /* 0x00000009000e7213 */ /* 0x000fe20000000000 */
[----:B------:R-:W-:Y:S01]  /*0390*/  IMAD.MOV.U32 R13, RZ, RZ, R11 ;  /* 0x000000ffff0d7224 */ /* 0x000fe200078e000b */
[----:B------:R-:W-:Y:S01]  /*03a0*/  IABS R16, R10 ;  /* 0x0000000a00107213 */ /* 0x000fe20000000000 */
[----:B------:R-:W-:Y:S02]  /*03b0*/  IMAD R9, R12, -0x3, RZ ;  /* 0xfffffffd0c097824 */ /* 0x000fe400078e02ff */
[----:B------:R-:W-:Y:S02]  /*03c0*/  IMAD.MOV.U32 R12, RZ, RZ, R14 ;  /* 0x000000ffff0c7224 */ /* 0x000fe400078e000e */
[----:B------:R-:W-:Y:S02]  /*03d0*/  IMAD R11, R4, 0x9, RZ ;  /* 0x00000009040b7824 */ /* 0x000fe400078e02ff */
[----:B------:R-:W-:Y:S01]  /*03e0*/  IMAD R10, R13, -0x3, RZ ;  /* 0xfffffffd0d0a7824 */ /* 0x000fe200078e02ff */
[----:B------:R-:W-:Y:S01]  /*03f0*/  IADD3 R15, P0, P1, R9, R8, -R12 ;  /* 0x00000008090f7210 */ /* 0x000fe2000791e80c */
[----:B------:R-:W-:Y:S01]  /*0400*/  IMAD.IADD R5, R5, 0x1, -R6 ;  /* 0x0000000105057824 */ /* 0x000fe200078e0a06 */
[----:B------:R-:W-:-:S02]  /*0410*/  SHF.R.S32.HI R12, RZ, 0x1f, R12 ;  /* 0x0000001fff0c7819 */ /* 0x000fc4000001140c */
[----:B------:R-:W-:Y:S02]  /*0420*/  SHF.R.S32.HI R8, RZ, 0x1f, R9 ;  /* 0x0000001fff087819 */ /* 0x000fe40000011409 */
[----:B------:R-:W-:Y:S02]  /*0430*/  LEA.HI R6, R4, R4, RZ, 0x2 ;  /* 0x0000000404067211 */ /* 0x000fe400078f10ff */
[----:B------:R-:W-:Y:S02]  /*0440*/  SHF.R.S32.HI R13, RZ, 0x1f, R11 ;  /* 0x0000001fff0d7819 */ /* 0x000fe4000001140b */
[--C-:B------:R-:W-:Y:S02]  /*0450*/  IADD3 R14, P2, P3, R10, R11, -R16.reuse ;  /* 0x0000000b0a0e7210 */ /* 0x100fe40007b5e810 */
[----:B------:R-:W-:Y:S02]  /*0460*/  SHF.R.S32.HI R11, RZ, 0x1f, R16 ;  /* 0x0000001fff0b7819 */ /* 0x000fe40000011410 */
[----:B------:R-:W-:-:S02]  /*0470*/  SHF.R.S32.HI R10, RZ, 0x1f, R10 ;  /* 0x0000001fff0a7819 */ /* 0x000fc4000001140a */
[----:B------:R-:W-:Y:S02]  /*0480*/  IADD3.X R12, R8, R7, ~R12, P0, P1 ;  /* 0x00000007080c7210 */ /* 0x000fe400007e2c0c */
[----:B------:R-:W-:Y:S02]  /*0490*/  LOP3.LUT R7, R6, 0xfffffffc, RZ, 0xc0, !PT ;  /* 0xfffffffc06077812 */ /* 0x000fe400078ec0ff */
[----:B------:R-:W-:Y:S02]  /*04a0*/  ISETP.GE.AND P0, PT, R0, 0x190, PT ;  /* 0x000001900000780c */ /* 0x000fe40003f06270 */
[----:B------:R-:W-:Y:S01]  /*04b0*/  IADD3.X R13, R10, R13, ~R11, P2, P3 ;  /* 0x0000000d0a0d7210 */ /* 0x000fe200017e6c0b */
[----:B------:R-:W-:Y:S01]  /*04c0*/  IMAD.IADD R11, R4, 0x1, -R7 ;  /* 0x00000001040b7824 */ /* 0x000fe200078e0a07 */
[----:B------:R-:W-:Y:S01]  /*04d0*/  LEA R6, P1, R15, UR4, 0x2 ;  /* 0x000000040f067c11 */ /* 0x000fe2000f8210ff */
[----:B-1----:R-:W-:Y:S01]  /*04e0*/  IMAD.WIDE R4, R5, 0x4, R2 ;  /* 0x0000000405047825 */ /* 0x002fe200078e0202 */
[----:B------:R-:W-:-:S02]  /*04f0*/  LEA R8, P2, R14, UR4, 0x2 ;  /* 0x000000040e087c11 */ /* 0x000fc4000f8410ff */
[----:B------:R-:W-:Y:S01]  /*0500*/  LEA.HI.X R7, R15, UR5, R12, 0x2, P1 ;  /* 0x000000050f077c11 */ /* 0x000fe200088f140c */
[----:B------:R-:W-:Y:S01]  /*0510*/  IMAD.WIDE R2, R11, 0x4, R2 ;  /* 0x000000040b027825 */ /* 0x000fe200078e0202 */
[----:B------:R-:W-:Y:S02]  /*0520*/  LEA.HI.X R9, R14, UR5, R13, 0x2, P2 ;  /* 0x000000050e097c11 */ /* 0x000fe400090f140d */
[----:B------:R-:W-:Y:S02]  /*0530*/  CS2R R12, SRZ ;  /* 0x00000000000c7805 */ /* 0x000fe4000001ff00 */
[----:B------:R-:W-:Y:S01]  /*0540*/  CS2R R14, SRZ ;  /* 0x00000000000e7805 */ /* 0x000fe2000001ff00 */
[----:B------:R-:W-:Y:S01]  /*0550*/  ULDC.64 UR4, c[0x0][0x208] ;  /* 0x0000820000047ab9 */ /* 0x000fe20000000a00 */
[----:B------:R-:W1:Y:S02]  /*0560*/  LDC.64 R10, c[0x0][0x220] ;  /* 0x00008800ff0a7b82 */ /* 0x000e640000000a00 */
[----:B------:R-:W2:Y:S04]  /*0570*/  @!P0 LDG.E.EL R12, desc[UR4][R6.64+0x20] ;  /* 0x00002004060c8981 */ /* 0x000ea8000c2e1900 */
[----:B------:R-:W3:Y:S04]  /*0580*/  @!P0 LDG.E.EL R13, desc[UR4][R8.64+0x20] ;  /* 0x00002004080d8981 */ /* 0x000ee8000c2e1900 */
[----:B------:R-:W2:Y:S04]  /*0590*/  @!P0 LDG.E.EL R15, desc[UR4][R4.64] ;  /* 0x00000004040f8981 */ /* 0x000ea8000c2e1900 */
[----:B------:R-:W3:Y:S01]  /*05a0*/  @!P0 LDG.E.EL R14, desc[UR4][R2.64] ;  /* 0x00000004020e8981 */ /* 0x000ee2000c2e1900 */
[----:B-1----:R-:W-:Y:S01]  /*05b0*/  IMAD.WIDE R10, R0, 0x4, R10 ;  /* 0x00000004000a7825 */ /* 0x002fe200078e020a */
[----:B--2---:R-:W-:-:S03]  /*05c0*/  FSETP.GT.AND P1, PT, R12, -R15, PT ;  /* 0x8000000f0c00720b */ /* 0x004fc60003f24000 */
[----:B------:R-:W-:Y:S01]  /*05d0*/  FADD R12, R15, R12 ;  /* 0x0000000c0f0c7221 */ /* 0x000fe20000000000 */
[----:B---3--:R-:W-:Y:S01]  /*05e0*/  FSETP.GT.AND P2, PT, R13, -R14, PT ;  /* 0x8000000e0d00720b */ /* 0x008fe20003f44000 */
[----:B------:R-:W-:-:S08]  /*05f0*/  FADD R13, R14, R13 ;  /* 0x0000000d0e0d7221 */ /* 0x000fd00000000000 */
[----:B------:R-:W-:-:S04]  /*0600*/  @!P1 FMUL R12, R12, 0.20000000298023223877 ;  /* 0x3e4ccccd0c0c9820 */ /* 0x000fc80000400000 */
[----:B------:R-:W-:Y:S01]  /*0610*/  @!P2 FMUL R13, R13, 0.20000000298023223877 ;  /* 0x3e4ccccd0d0da820 */ /* 0x000fe20000400000 */
[----:B------:R-:W-:Y:S06]  /*0620*/  @P0 EXIT ;  /* 0x000000000000094d */ /* 0x000fec0003800000 */
[----:B------:R-:W-:Y:S01]  /*0630*/  STG.E.64 desc[UR4][R10.64], R12 ;  /* 0x0000000c0a007986 */ /* 0x000fe2000c101b04 */
[----:B------:R-:W-:Y:S05]  /*0640*/  EXIT ;  /* 0x000000000000794d */ /* 0x000fea0003800000 */
.L_x_0:
[----:B------:R-:W-:-:S00]  /*0650*/  BRA `(.L_x_0) ;  /* 0xfffffffc00fc7947 */ /* 0x000fc0000383ffff */
[----:B------:R-:W-:-:S00]  /*0660*/  NOP ;  /* 0x0000000000007918 */ /* 0x000fc00000000000 */
        /* <DEDUP_REMOVED lines=9> */
.L_x_1:


//--------------------- .nv.constant0.triton_poi_fused_convolution_leaky_relu_reflection_pad2d_1 --------------------------
	.section	.nv.constant0.triton_poi_fused_convolution_leaky_relu_reflection_pad2d_1,"a",@progbits
	.sectionflags	@""
	.align	4
.nv.constant0.triton_poi_fused_convolution_leaky_relu_reflection_pad2d_1:
	.zero		556
